//
// Generated by NVIDIA NVVM Compiler
//
// Compiler Build ID: CL-36424714
// Cuda compilation tools, release 13.0, V13.0.88
// Based on NVVM 20.0.0
//

.version 9.0
.target sm_100
.address_size 64

	// .globl	log_float

.visible .entry log_float(
	.param .u64 .ptr .align 1 log_float_param_0,
	.param .u64 .ptr .align 1 log_float_param_1,
	.param .u64 .ptr .align 1 log_float_param_2
)
{
	.reg .pred 	%p<6>;
	.reg .b32 	%r<14>;
	.reg .b32 	%f<23>;
	.reg .b64 	%rd<16>;

	ld.param.u64 	%rd9, [log_float_param_0];
	ld.param.u64 	%rd7, [log_float_param_1];
	ld.param.u64 	%rd8, [log_float_param_2];
	cvta.to.global.u64 	%rd1, %rd9;
	mov.u32 	%r1, %ntid.x;
	mov.u32 	%r6, %ctaid.x;
	mov.u32 	%r7, %tid.x;
	mad.lo.s32 	%r13, %r1, %r6, %r7;
	cvt.s64.s32 	%rd15, %r13;
	ld.global.u64 	%rd10, [%rd1];
	setp.le.u64 	%p1, %rd10, %rd15;
	@%p1 bra 	$L__BB0_3;
	mov.u32 	%r8, %nctaid.x;
	mul.lo.s32 	%r3, %r8, %r1;
	cvta.to.global.u64 	%rd3, %rd7;
	cvta.to.global.u64 	%rd4, %rd8;
$L__BB0_2:
	shl.b64 	%rd11, %rd15, 2;
	add.s64 	%rd12, %rd3, %rd11;
	ld.global.f32 	%f1, [%rd12];
	setp.lt.f32 	%p2, %f1, 0f00800000;
	mul.f32 	%f2, %f1, 0f4B000000;
	selp.f32 	%f3, %f2, %f1, %p2;
	selp.f32 	%f4, 0fC1B80000, 0f00000000, %p2;
	mov.b32 	%r9, %f3;
	add.s32 	%r10, %r9, -1059760811;
	and.b32  	%r11, %r10, -8388608;
	sub.s32 	%r12, %r9, %r11;
	mov.b32 	%f5, %r12;
	cvt.rn.f32.s32 	%f6, %r11;
	fma.rn.f32 	%f7, %f6, 0f34000000, %f4;
	add.f32 	%f8, %f5, 0fBF800000;
	fma.rn.f32 	%f9, %f8, 0fBE055027, 0f3E1039F6;
	fma.rn.f32 	%f10, %f9, %f8, 0fBDF8CDCC;
	fma.rn.f32 	%f11, %f10, %f8, 0f3E0F2955;
	fma.rn.f32 	%f12, %f11, %f8, 0fBE2AD8B9;
	fma.rn.f32 	%f13, %f12, %f8, 0f3E4CED0B;
	fma.rn.f32 	%f14, %f13, %f8, 0fBE7FFF22;
	fma.rn.f32 	%f15, %f14, %f8, 0f3EAAAA78;
	fma.rn.f32 	%f16, %f15, %f8, 0fBF000000;
	mul.f32 	%f17, %f8, %f16;
	fma.rn.f32 	%f18, %f17, %f8, %f8;
	fma.rn.f32 	%f19, %f7, 0f3F317218, %f18;
	setp.gt.u32 	%p3, %r9, 2139095039;
	fma.rn.f32 	%f20, %f3, 0f7F800000, 0f7F800000;
	selp.f32 	%f21, %f20, %f19, %p3;
	setp.eq.f32 	%p4, %f3, 0f00000000;
	selp.f32 	%f22, 0fFF800000, %f21, %p4;
	add.s64 	%rd13, %rd4, %rd11;
	st.global.f32 	[%rd13], %f22;
	add.s32 	%r13, %r13, %r3;
	cvt.s64.s32 	%rd15, %r13;
	ld.global.u64 	%rd14, [%rd1];
	setp.gt.u64 	%p5, %rd14, %rd15;
	@%p5 bra 	$L__BB0_2;
$L__BB0_3:
	ret;

}
	// .globl	log_double
.visible .entry log_double(
	.param .u64 .ptr .align 1 log_double_param_0,
	.param .u64 .ptr .align 1 log_double_param_1,
	.param .u64 .ptr .align 1 log_double_param_2
)
{
	.reg .pred 	%p<7>;
	.reg .b32 	%r<39>;
	.reg .b64 	%rd<17>;
	.reg .b64 	%fd<46>;

	ld.param.u64 	%rd9, [log_double_param_0];
	ld.param.u64 	%rd7, [log_double_param_1];
	ld.param.u64 	%rd8, [log_double_param_2];
	cvta.to.global.u64 	%rd1, %rd9;
	mov.u32 	%r1, %ntid.x;
	mov.u32 	%r16, %ctaid.x;
	mov.u32 	%r17, %tid.x;
	mad.lo.s32 	%r34, %r1, %r16, %r17;
	cvt.s64.s32 	%rd16, %r34;
	ld.global.u64 	%rd10, [%rd1];
	setp.le.u64 	%p1, %rd10, %rd16;
	@%p1 bra 	$L__BB1_10;
	mov.b32 	%r18, 1127219200;
	mov.b32 	%r19, -2147483648;
	mov.b64 	%fd1, {%r19, %r18};
	mov.u32 	%r20, %nctaid.x;
	mul.lo.s32 	%r3, %r20, %r1;
	cvta.to.global.u64 	%rd3, %rd7;
	cvta.to.global.u64 	%rd4, %rd8;
$L__BB1_2:
	shl.b64 	%rd11, %rd16, 3;
	add.s64 	%rd12, %rd3, %rd11;
	ld.global.f64 	%fd43, [%rd12];
	{
	.reg .b32 %temp; 
	mov.b64 	{%temp, %r35}, %fd43;
	}
	{
	.reg .b32 %temp; 
	mov.b64 	{%r36, %temp}, %fd43;
	}
	setp.gt.s32 	%p2, %r35, 1048575;
	mov.b32 	%r37, -1023;
	@%p2 bra 	$L__BB1_4;
	mul.f64 	%fd43, %fd43, 0d4350000000000000;
	{
	.reg .b32 %temp; 
	mov.b64 	{%temp, %r35}, %fd43;
	}
	{
	.reg .b32 %temp; 
	mov.b64 	{%r36, %temp}, %fd43;
	}
	mov.b32 	%r37, -1077;
$L__BB1_4:
	add.s32 	%r23, %r35, -1;
	setp.gt.u32 	%p3, %r23, 2146435070;
	@%p3 bra 	$L__BB1_8;
	shr.u32 	%r26, %r35, 20;
	add.s32 	%r38, %r37, %r26;
	and.b32  	%r27, %r35, 1048575;
	or.b32  	%r28, %r27, 1072693248;
	mov.b64 	%fd44, {%r36, %r28};
	setp.lt.u32 	%p5, %r28, 1073127583;
	@%p5 bra 	$L__BB1_7;
	{
	.reg .b32 %temp; 
	mov.b64 	{%r29, %temp}, %fd44;
	}
	{
	.reg .b32 %temp; 
	mov.b64 	{%temp, %r30}, %fd44;
	}
	add.s32 	%r31, %r30, -1048576;
	mov.b64 	%fd44, {%r29, %r31};
	add.s32 	%r38, %r38, 1;
$L__BB1_7:
	add.f64 	%fd12, %fd44, 0dBFF0000000000000;
	add.f64 	%fd13, %fd44, 0d3FF0000000000000;
	rcp.approx.ftz.f64 	%fd14, %fd13;
	neg.f64 	%fd15, %fd13;
	fma.rn.f64 	%fd16, %fd15, %fd14, 0d3FF0000000000000;
	fma.rn.f64 	%fd17, %fd16, %fd16, %fd16;
	fma.rn.f64 	%fd18, %fd17, %fd14, %fd14;
	mul.f64 	%fd19, %fd12, %fd18;
	fma.rn.f64 	%fd20, %fd12, %fd18, %fd19;
	mul.f64 	%fd21, %fd20, %fd20;
	fma.rn.f64 	%fd22, %fd21, 0d3EB1380B3AE80F1E, 0d3ED0EE258B7A8B04;
	fma.rn.f64 	%fd23, %fd22, %fd21, 0d3EF3B2669F02676F;
	fma.rn.f64 	%fd24, %fd23, %fd21, 0d3F1745CBA9AB0956;
	fma.rn.f64 	%fd25, %fd24, %fd21, 0d3F3C71C72D1B5154;
	fma.rn.f64 	%fd26, %fd25, %fd21, 0d3F624924923BE72D;
	fma.rn.f64 	%fd27, %fd26, %fd21, 0d3F8999999999A3C4;
	fma.rn.f64 	%fd28, %fd27, %fd21, 0d3FB5555555555554;
	sub.f64 	%fd29, %fd12, %fd20;
	add.f64 	%fd30, %fd29, %fd29;
	neg.f64 	%fd31, %fd20;
	fma.rn.f64 	%fd32, %fd31, %fd12, %fd30;
	mul.f64 	%fd33, %fd18, %fd32;
	mul.f64 	%fd34, %fd21, %fd28;
	fma.rn.f64 	%fd35, %fd34, %fd20, %fd33;
	xor.b32  	%r32, %r38, -2147483648;
	mov.b32 	%r33, 1127219200;
	mov.b64 	%fd36, {%r32, %r33};
	sub.f64 	%fd37, %fd36, %fd1;
	fma.rn.f64 	%fd38, %fd37, 0d3FE62E42FEFA39EF, %fd20;
	fma.rn.f64 	%fd39, %fd37, 0dBFE62E42FEFA39EF, %fd38;
	sub.f64 	%fd40, %fd39, %fd20;
	sub.f64 	%fd41, %fd35, %fd40;
	fma.rn.f64 	%fd42, %fd37, 0d3C7ABC9E3B39803F, %fd41;
	add.f64 	%fd45, %fd38, %fd42;
	bra.uni 	$L__BB1_9;
$L__BB1_8:
	fma.rn.f64 	%fd11, %fd43, 0d7FF0000000000000, 0d7FF0000000000000;
	{
	.reg .b32 %temp; 
	mov.b64 	{%temp, %r24}, %fd43;
	}
	and.b32  	%r25, %r24, 2147483647;
	setp.eq.s32 	%p4, %r25, 0;
	selp.f64 	%fd45, 0dFFF0000000000000, %fd11, %p4;
$L__BB1_9:
	add.s64 	%rd14, %rd4, %rd11;
	st.global.f64 	[%rd14], %fd45;
	add.s32 	%r34, %r34, %r3;
	cvt.s64.s32 	%rd16, %r34;
	ld.global.u64 	%rd15, [%rd1];
	setp.gt.u64 	%p6, %rd15, %rd16;
	@%p6 bra 	$L__BB1_2;
$L__BB1_10:
	ret;

}


// ===== COMPILED SASS (sm_100) =====

	.target	sm_100

	.elftype	@"ET_EXEC"


//--------------------- .note.nv.tkinfo           --------------------------
	.section	.note.nv.tkinfo,"",@"SHT_NOTE"
	.sectionflags	@"SHF_NOTE_NV_TKINFO"
	.tkinfo
        /*0018*/ 	.word	0x00000002
        /*0030*/ 	.string	""
        /*0030*/ 	.string	"ptxas"
        /*0030*/ 	.string	"Cuda compilation tools, release 13.0, V13.0.88"
        /*0030*/ 	.string	"Build cuda_13.0.r13.0/compiler.36424714_0"
        /*0030*/ 	.string	"-arch sm_100 -m 64 "



//--------------------- .note.nv.cuinfo           --------------------------
	.section	.note.nv.cuinfo,"",@"SHT_NOTE"
	.sectionflags	@"SHF_NOTE_NV_CUINFO"
        /*0018*/ 	.short	0x0002
        /*001a*/ 	.short	0x0064
        /*001c*/ 	.short	0x0082
	.zero		2


//--------------------- .nv.info                  --------------------------
	.section	.nv.info,"",@"SHT_CUDA_INFO"
	.align	4


	//----- nvinfo : EIATTR_REGCOUNT
	.align		4
        /*0000*/ 	.byte	0x04, 0x2f
        /*0002*/ 	.short	(.L_1 - .L_0)
	.align		4
.L_0:
        /*0004*/ 	.word	index@(log_float)
        /*0008*/ 	.word	0x0000000e


	//----- nvinfo : EIATTR_FRAME_SIZE
	.align		4
.L_1:
        /*000c*/ 	.byte	0x04, 0x11
        /*000e*/ 	.short	(.L_3 - .L_2)
	.align		4
.L_2:
        /*0010*/ 	.word	index@(log_float)
        /*0014*/ 	.word	0x00000000


	//----- nvinfo : EIATTR_REGCOUNT
	.align		4
.L_3:
        /*0018*/ 	.byte	0x04, 0x2f
        /*001a*/ 	.short	(.L_5 - .L_4)
	.align		4
.L_4:
        /*001c*/ 	.word	index@(log_double)
        /*0020*/ 	.word	0x00000018


	//----- nvinfo : EIATTR_FRAME_SIZE
	.align		4
.L_5:
        /*0024*/ 	.byte	0x04, 0x11
        /*0026*/ 	.short	(.L_7 - .L_6)
	.align		4
.L_6:
        /*0028*/ 	.word	index@(log_double)
        /*002c*/ 	.word	0x00000000


	//----- nvinfo : EIATTR_MIN_STACK_SIZE
	.align		4
.L_7:
        /*0030*/ 	.byte	0x04, 0x12
        /*0032*/ 	.short	(.L_9 - .L_8)
	.align		4
.L_8:
        /*0034*/ 	.word	index@(log_double)
        /*0038*/ 	.word	0x00000000


	//----- nvinfo : EIATTR_MIN_STACK_SIZE
	.align		4
.L_9:
        /*003c*/ 	.byte	0x04, 0x12
        /*003e*/ 	.short	(.L_11 - .L_10)
	.align		4
.L_10:
        /*0040*/ 	.word	index@(log_float)
        /*0044*/ 	.word	0x00000000
.L_11:


//--------------------- .nv.compat                --------------------------
	.section	.nv.compat,"",@"SHT_CUDA_COMPAT_INFO"
	.align	4
        /*0000*/ 	.byte	0x02, 0x09, 0x00, 0x00, 0x02, 0x02, 0x01, 0x00, 0x02, 0x05, 0x05, 0x00, 0x03, 0x07, 0x01, 0x01
        /*0010*/ 	.byte	0x02, 0x03, 0x00, 0x00, 0x02, 0x06, 0x01, 0x00, 0x04, 0x0b, 0x08, 0x00, 0x01, 0x00, 0x00, 0x00
        /*0020*/ 	.byte	0x00, 0x00, 0x00, 0x00


//--------------------- .nv.info.log_double       --------------------------
	.section	.nv.info.log_double,"",@"SHT_CUDA_INFO"
	.sectionflags	@""
	.align	4


	//----- nvinfo : EIATTR_CUDA_API_VERSION
	.align		4
        /*0000*/ 	.byte	0x04, 0x37
        /*0002*/ 	.short	(.L_13 - .L_12)
.L_12:
        /*0004*/ 	.word	0x00000082


	//----- nvinfo : EIATTR_KPARAM_INFO
	.align		4
.L_13:
        /*0008*/ 	.byte	0x04, 0x17
        /*000a*/ 	.short	(.L_15 - .L_14)
.L_14:
        /*000c*/ 	.word	0x00000000
        /*0010*/ 	.short	0x0002
        /*0012*/ 	.short	0x0010
        /*0014*/ 	.byte	0x00, 0xf5, 0x21, 0x00


	//----- nvinfo : EIATTR_KPARAM_INFO
	.align		4
.L_15:
        /*0018*/ 	.byte	0x04, 0x17
        /*001a*/ 	.short	(.L_17 - .L_16)
.L_16:
        /*001c*/ 	.word	0x00000000
        /*0020*/ 	.short	0x0001
        /*0022*/ 	.short	0x0008
        /*0024*/ 	.byte	0x00, 0xf5, 0x21, 0x00


	//----- nvinfo : EIATTR_KPARAM_INFO
	.align		4
.L_17:
        /*0028*/ 	.byte	0x04, 0x17
        /*002a*/ 	.short	(.L_19 - .L_18)
.L_18:
        /*002c*/ 	.word	0x00000000
        /*0030*/ 	.short	0x0000
        /*0032*/ 	.short	0x0000
        /*0034*/ 	.byte	0x00, 0xf5, 0x21, 0x00


	//----- nvinfo : EIATTR_SPARSE_MMA_MASK
	.align		4
.L_19:
        /*0038*/ 	.byte	0x03, 0x50
        /*003a*/ 	.short	0x0000


	//----- nvinfo : EIATTR_MAXREG_COUNT
	.align		4
        /*003c*/ 	.byte	0x03, 0x1b
        /*003e*/ 	.short	0x00ff


	//----- nvinfo : EIATTR_MERCURY_ISA_VERSION
	.align		4
        /*0040*/ 	.byte	0x03, 0x5f
        /*0042*/ 	.short	0x0101


	//----- nvinfo : EIATTR_VRC_CTA_INIT_COUNT
	.align		4
        /*0044*/ 	.byte	0x02, 0x4a
	.zero		1
	.zero		1


	//----- nvinfo : EIATTR_EXIT_INSTR_OFFSETS
	.align		4
        /*0048*/ 	.byte	0x04, 0x1c
        /*004a*/ 	.short	(.L_21 - .L_20)


	//   ....[0]....
.L_20:
        /*004c*/ 	.word	0x000000b0


	//   ....[1]....
        /*0050*/ 	.word	0x00000750


	//----- nvinfo : EIATTR_CRS_STACK_SIZE
	.align		4
.L_21:
        /*0054*/ 	.byte	0x04, 0x1e
        /*0056*/ 	.short	(.L_23 - .L_22)
.L_22:
        /*0058*/ 	.word	0x00000000


	//----- nvinfo : EIATTR_CBANK_PARAM_SIZE
	.align		4
.L_23:
        /*005c*/ 	.byte	0x03, 0x19
        /*005e*/ 	.short	0x0018


	//----- nvinfo : EIATTR_PARAM_CBANK
	.align		4
        /*0060*/ 	.byte	0x04, 0x0a
        /*0062*/ 	.short	(.L_25 - .L_24)
	.align		4
.L_24:
        /*0064*/ 	.word	index@(.nv.constant0.log_double)
        /*0068*/ 	.short	0x0380
        /*006a*/ 	.short	0x0018


	//----- nvinfo : EIATTR_SW_WAR
	.align		4
.L_25:
        /*006c*/ 	.byte	0x04, 0x36
        /*006e*/ 	.short	(.L_27 - .L_26)
.L_26:
        /*0070*/ 	.word	0x00000008
.L_27:


//--------------------- .nv.info.log_float        --------------------------
	.section	.nv.info.log_float,"",@"SHT_CUDA_INFO"
	.sectionflags	@""
	.align	4


	//----- nvinfo : EIATTR_CUDA_API_VERSION
	.align		4
        /*0000*/ 	.byte	0x04, 0x37
        /*0002*/ 	.short	(.L_29 - .L_28)
.L_28:
        /*0004*/ 	.word	0x00000082


	//----- nvinfo : EIATTR_KPARAM_INFO
	.align		4
.L_29:
        /*0008*/ 	.byte	0x04, 0x17
        /*000a*/ 	.short	(.L_31 - .L_30)
.L_30:
        /*000c*/ 	.word	0x00000000
        /*0010*/ 	.short	0x0002
        /*0012*/ 	.short	0x0010
        /*0014*/ 	.byte	0x00, 0xf5, 0x21, 0x00


	//----- nvinfo : EIATTR_KPARAM_INFO
	.align		4
.L_31:
        /*0018*/ 	.byte	0x04, 0x17
        /*001a*/ 	.short	(.L_33 - .L_32)
.L_32:
        /*001c*/ 	.word	0x00000000
        /*0020*/ 	.short	0x0001
        /*0022*/ 	.short	0x0008
        /*0024*/ 	.byte	0x00, 0xf5, 0x21, 0x00


	//----- nvinfo : EIATTR_KPARAM_INFO
	.align		4
.L_33:
        /*0028*/ 	.byte	0x04, 0x17
        /*002a*/ 	.short	(.L_35 - .L_34)
.L_34:
        /*002c*/ 	.word	0x00000000
        /*0030*/ 	.short	0x0000
        /*0032*/ 	.short	0x0000
        /*0034*/ 	.byte	0x00, 0xf5, 0x21, 0x00


	//----- nvinfo : EIATTR_SPARSE_MMA_MASK
	.align		4
.L_35:
        /*0038*/ 	.byte	0x03, 0x50
        /*003a*/ 	.short	0x0000


	//----- nvinfo : EIATTR_MAXREG_COUNT
	.align		4
        /*003c*/ 	.byte	0x03, 0x1b
        /*003e*/ 	.short	0x00ff


	//----- nvinfo : EIATTR_MERCURY_ISA_VERSION
	.align		4
        /*0040*/ 	.byte	0x03, 0x5f
        /*0042*/ 	.short	0x0101


	//----- nvinfo : EIATTR_VRC_CTA_INIT_COUNT
	.align		4
        /*0044*/ 	.byte	0x02, 0x4a
	.zero		1
	.zero		1


	//----- nvinfo : EIATTR_EXIT_INSTR_OFFSETS
	.align		4
        /*0048*/ 	.byte	0x04, 0x1c
        /*004a*/ 	.short	(.L_37 - .L_36)


	//   ....[0]....
.L_36:
        /*004c*/ 	.word	0x000000b0


	//   ....[1]....
        /*0050*/ 	.word	0x000003b0


	//----- nvinfo : EIATTR_CRS_STACK_SIZE
	.align		4
.L_37:
        /*0054*/ 	.byte	0x04, 0x1e
        /*0056*/ 	.short	(.L_39 - .L_38)
.L_38:
        /*0058*/ 	.word	0x00000000


	//----- nvinfo : EIATTR_CBANK_PARAM_SIZE
	.align		4
.L_39:
        /*005c*/ 	.byte	0x03, 0x19
        /*005e*/ 	.short	0x0018


	//----- nvinfo : EIATTR_PARAM_CBANK
	.align		4
        /*0060*/ 	.byte	0x04, 0x0a
        /*0062*/ 	.short	(.L_41 - .L_40)
	.align		4
.L_40:
        /*0064*/ 	.word	index@(.nv.constant0.log_float)
        /*0068*/ 	.short	0x0380
        /*006a*/ 	.short	0x0018


	//----- nvinfo : EIATTR_SW_WAR
	.align		4
.L_41:
        /*006c*/ 	.byte	0x04, 0x36
        /*006e*/ 	.short	(.L_43 - .L_42)
.L_42:
        /*0070*/ 	.word	0x00000008
.L_43:


//--------------------- .nv.callgraph             --------------------------
	.section	.nv.callgraph,"",@"SHT_CUDA_CALLGRAPH"
	.align	4
	.sectionentsize	8
	.align		4
        /*0000*/ 	.word	0x00000000
	.align		4
        /*0004*/ 	.word	0xffffffff
	.align		4
        /*0008*/ 	.word	0x00000000
	.align		4
        /*000c*/ 	.word	0xfffffffe
	.align		4
        /*0010*/ 	.word	0x00000000
	.align		4
        /*0014*/ 	.word	0xfffffffd
	.align		4
        /*0018*/ 	.word	0x00000000
	.align		4
        /*001c*/ 	.word	0xfffffffc


//--------------------- .text.log_double          --------------------------
	.section	.text.log_double,"ax",@progbits
	.align	128
        .global         log_double
        .type           log_double,@function
        .size           log_double,(.L_x_7 - log_double)
        .other          log_double,@"STO_CUDA_ENTRY STV_DEFAULT"
log_double:
.text.log_double:
[----:B------:R-:W-:Y:S08]  /*0000*/  LDC R1, c[0x0][0x37c] ;  /* 0x0000df00ff017b82 */ /* 0x000ff00000000800 */
[----:B------:R-:W0:Y:S01]  /*0010*/  LDC.64 R2, c[0x0][0x380] ;  /* 0x0000e000ff027b82 */ /* 0x000e220000000a00 */
[----:B------:R-:W0:Y:S02]  /*0020*/  LDCU.64 UR6, c[0x0][0x358] ;  /* 0x00006b00ff0677ac */ /* 0x000e240008000a00 */
[----:B0-----:R-:W2:Y:S01]  /*0030*/  LDG.E.64 R4, desc[UR6][R2.64] ;  /* 0x0000000602047981 */ /* 0x001ea2000c1e1b00 */
[----:B------:R-:W0:Y:S01]  /*0040*/  LDCU UR4, c[0x0][0x360] ;  /* 0x00006c00ff0477ac */ /* 0x000e220008000800 */
[----:B------:R-:W0:Y:S01]  /*0050*/  S2R R0, SR_CTAID.X ;  /* 0x0000000000007919 */ /* 0x000e220000002500 */
[----:B------:R-:W0:Y:S02]  /*0060*/  S2R R7, SR_TID.X ;  /* 0x0000000000077919 */ /* 0x000e240000002100 */
[----:B0-----:R-:W-:-:S05]  /*0070*/  IMAD R0, R0, UR4, R7 ;  /* 0x0000000400007c24 */ /* 0x001fca000f8e0207 */
[----:B------:R-:W-:Y:S02]  /*0080*/  SHF.R.S32.HI R7, RZ, 0x1f, R0 ;  /* 0x0000001fff077819 */ /* 0x000fe40000011400 */
[----:B--2---:R-:W-:-:S04]  /*0090*/  ISETP.GT.U32.AND P0, PT, R4, R0, PT ;  /* 0x000000000400720c */ /* 0x004fc80003f04070 */
[----:B------:R-:W-:-:S13]  /*00a0*/  ISETP.GT.U32.AND.EX P0, PT, R5, R7, PT, P0 ;  /* 0x000000070500720c */ /* 0x000fda0003f04100 */
[----:B------:R-:W-:Y:S05]  /*00b0*/  @!P0 EXIT ;  /* 0x000000000000894d */ /* 0x000fea0003800000 */
[----:B------:R-:W0:Y:S01]  /*00c0*/  LDCU UR5, c[0x0][0x370] ;  /* 0x00006e00ff0577ac */ /* 0x000e220008000800 */
[----:B------:R-:W-:Y:S02]  /*00d0*/  IMAD.MOV.U32 R10, RZ, RZ, R7 ;  /* 0x000000ffff0a7224 */ /* 0x000fe400078e0007 */
[----:B------:R-:W-:Y:S01]  /*00e0*/  IMAD.MOV.U32 R11, RZ, RZ, R0 ;  /* 0x000000ffff0b7224 */ /* 0x000fe200078e0000 */
[----:B------:R-:W1:Y:S01]  /*00f0*/  LDCU.64 UR8, c[0x0][0x388] ;  /* 0x00007100ff0877ac */ /* 0x000e620008000a00 */
[----:B------:R-:W2:Y:S01]  /*0100*/  LDCU.64 UR14, c[0x0][0x390] ;  /* 0x00007200ff0e77ac */ /* 0x000ea20008000a00 */
[----:B0-----:R-:W-:-:S12]  /*0110*/  UIMAD UR4, UR4, UR5, URZ ;  /* 0x00000005040472a4 */ /* 0x001fd8000f8e02ff */
.L_x_3:
[C---:B------:R-:W-:Y:S01]  /*0120*/  IMAD.SHL.U32 R4, R11.reuse, 0x8, RZ ;  /* 0x000000080b047824 */ /* 0x040fe200078e00ff */
[----:B------:R-:W-:-:S04]  /*0130*/  SHF.L.U64.HI R5, R11, 0x3, R10 ;  /* 0x000000030b057819 */ /* 0x000fc8000001020a */
[----:B-1----:R-:W-:-:S04]  /*0140*/  IADD3 R8, P0, PT, R4, UR8, RZ ;  /* 0x0000000804087c10 */ /* 0x002fc8000ff1e0ff */
[----:B------:R-:W-:-:S06]  /*0150*/  IADD3.X R9, PT, PT, R5, UR9, RZ, P0, !PT ;  /* 0x0000000905097c10 */ /* 0x000fcc00087fe4ff */
[----:B------:R-:W3:Y:S01]  /*0160*/  LDG.E.64 R8, desc[UR6][R8.64] ;  /* 0x0000000608087981 */ /* 0x000ee2000c1e1b00 */
[----:B------:R-:W-:Y:S01]  /*0170*/  BSSY.RECONVERGENT B0, `(.L_x_0) ;  /* 0x0000053000007945 */ /* 0x000fe20003800200 */
[----:B---3--:R-:W-:Y:S01]  /*0180*/  ISETP.GT.AND P0, PT, R9, 0xfffff, PT ;  /* 0x000fffff0900780c */ /* 0x008fe20003f04270 */
[----:B------:R-:W-:Y:S02]  /*0190*/  IMAD.MOV.U32 R10, RZ, RZ, R8 ;  /* 0x000000ffff0a7224 */ /* 0x000fe400078e0008 */
[--C-:B------:R-:W-:Y:S02]  /*01a0*/  IMAD.MOV.U32 R11, RZ, RZ, R9.reuse ;  /* 0x000000ffff0b7224 */ /* 0x100fe400078e0009 */
[----:B------:R-:W-:-:S08]  /*01b0*/  IMAD.MOV.U32 R7, RZ, RZ, R9 ;  /* 0x000000ffff077224 */ /* 0x000fd000078e0009 */
[----:B------:R-:W-:-:S10]  /*01c0*/  @!P0 DMUL R10, R10, 1.80143985094819840000e+16 ;  /* 0x435000000a0a8828 */ /* 0x000fd40000000000 */
[----:B------:R-:W-:Y:S02]  /*01d0*/  @!P0 IMAD.MOV.U32 R7, RZ, RZ, R11 ;  /* 0x000000ffff078224 */ /* 0x000fe400078e000b */
[----:B------:R-:W-:Y:S02]  /*01e0*/  @!P0 IMAD.MOV.U32 R8, RZ, RZ, R10 ;  /* 0x000000ffff088224 */ /* 0x000fe400078e000a */
[----:B------:R-:W-:-:S05]  /*01f0*/  VIADD R6, R7, 0xffffffff ;  /* 0xffffffff07067836 */ /* 0x000fca0000000000 */
[----:B------:R-:W-:Y:S01]  /*0200*/  ISETP.GT.U32.AND P1, PT, R6, 0x7feffffe, PT ;  /* 0x7feffffe0600780c */ /* 0x000fe20003f24070 */
[----:B------:R-:W-:Y:S02]  /*0210*/  IMAD.MOV.U32 R6, RZ, RZ, -0x3ff ;  /* 0xfffffc01ff067424 */ /* 0x000fe400078e00ff */
[----:B------:R-:W-:-:S10]  /*0220*/  @!P0 IMAD.MOV.U32 R6, RZ, RZ, -0x435 ;  /* 0xfffffbcbff068424 */ /* 0x000fd400078e00ff */
[----:B------:R-:W-:Y:S05]  /*0230*/  @P1 BRA `(.L_x_1) ;  /* 0x0000000400001947 */ /* 0x000fea0003800000 */
[----:B------:R-:W-:Y:S01]  /*0240*/  LOP3.LUT R9, R7, 0xfffff, RZ, 0xc0, !PT ;  /* 0x000fffff07097812 */ /* 0x000fe200078ec0ff */
[----:B------:R-:W-:Y:S01]  /*0250*/  IMAD.MOV.U32 R10, RZ, RZ, RZ ;  /* 0x000000ffff0a7224 */ /* 0x000fe200078e00ff */
[----:B------:R-:W-:Y:S01]  /*0260*/  UMOV UR10, 0x3ae80f1e ;  /* 0x3ae80f1e000a7882 */ /* 0x000fe20000000000 */
[----:B------:R-:W-:Y:S01]  /*0270*/  IMAD.MOV.U32 R18, RZ, RZ, -0x748574fc ;  /* 0x8b7a8b04ff127424 */ /* 0x000fe200078e00ff */
[----:B------:R-:W-:Y:S01]  /*0280*/  LOP3.LUT R9, R9, 0x3ff00000, RZ, 0xfc, !PT ;  /* 0x3ff0000009097812 */ /* 0x000fe200078efcff */
[----:B------:R-:W-:Y:S01]  /*0290*/  IMAD.MOV.U32 R19, RZ, RZ, 0x3ed0ee25 ;  /* 0x3ed0ee25ff137424 */ /* 0x000fe200078e00ff */
[----:B------:R-:W-:Y:S01]  /*02a0*/  UMOV UR11, 0x3eb1380b ;  /* 0x3eb1380b000b7882 */ /* 0x000fe20000000000 */
[----:B------:R-:W-:Y:S01]  /*02b0*/  LEA.HI R20, R7, R6, RZ, 0xc ;  /* 0x0000000607147211 */ /* 0x000fe200078f60ff */
[----:B------:R-:W-:Y:S01]  /*02c0*/  UMOV UR12, 0x80000000 ;  /* 0x80000000000c7882 */ /* 0x000fe20000000000 */
[----:B------:R-:W-:Y:S01]  /*02d0*/  ISETP.GE.U32.AND P0, PT, R9, 0x3ff6a09f, PT ;  /* 0x3ff6a09f0900780c */ /* 0x000fe20003f06070 */
[----:B------:R-:W-:Y:S01]  /*02e0*/  UMOV UR13, 0x43300000 ;  /* 0x43300000000d7882 */ /* 0x000fe20000000000 */
[----:B------:R-:W-:-:S11]  /*02f0*/  MOV R21, 0x43300000 ;  /* 0x4330000000157802 */ /* 0x000fd60000000f00 */
[----:B------:R-:W-:Y:S01]  /*0300*/  @P0 IADD3 R11, PT, PT, R9, -0x100000, RZ ;  /* 0xfff00000090b0810 */ /* 0x000fe20007ffe0ff */
[----:B------:R-:W-:-:S04]  /*0310*/  @P0 VIADD R20, R20, 0x1 ;  /* 0x0000000114140836 */ /* 0x000fc80000000000 */
[----:B------:R-:W-:Y:S01]  /*0320*/  @P0 IMAD.MOV.U32 R9, RZ, RZ, R11 ;  /* 0x000000ffff090224 */ /* 0x000fe200078e000b */
[----:B------:R-:W-:-:S05]  /*0330*/  LOP3.LUT R20, R20, 0x80000000, RZ, 0x3c, !PT ;  /* 0x8000000014147812 */ /* 0x000fca00078e3cff */
[C---:B------:R-:W-:Y:S02]  /*0340*/  DADD R16, R8.reuse, 1 ;  /* 0x3ff0000008107429 */ /* 0x040fe40000000000 */
[----:B------:R-:W-:-:S04]  /*0350*/  DADD R8, R8, -1 ;  /* 0xbff0000008087429 */ /* 0x000fc80000000000 */
[----:B------:R-:W0:Y:S02]  /*0360*/  MUFU.RCP64H R11, R17 ;  /* 0x00000011000b7308 */ /* 0x000e240000001800 */
[----:B0-----:R-:W-:-:S08]  /*0370*/  DFMA R12, -R16, R10, 1 ;  /* 0x3ff00000100c742b */ /* 0x001fd0000000010a */
[----:B------:R-:W-:-:S08]  /*0380*/  DFMA R12, R12, R12, R12 ;  /* 0x0000000c0c0c722b */ /* 0x000fd0000000000c */
[----:B------:R-:W-:-:S08]  /*0390*/  DFMA R10, R10, R12, R10 ;  /* 0x0000000c0a0a722b */ /* 0x000fd0000000000a */
[----:B------:R-:W-:-:S08]  /*03a0*/  DMUL R12, R8, R10 ;  /* 0x0000000a080c7228 */ /* 0x000fd00000000000 */
[----:B------:R-:W-:-:S08]  /*03b0*/  DFMA R12, R8, R10, R12 ;  /* 0x0000000a080c722b */ /* 0x000fd0000000000c */
[----:B------:R-:W-:Y:S02]  /*03c0*/  DMUL R14, R12, R12 ;  /* 0x0000000c0c0e7228 */ /* 0x000fe40000000000 */
[----:B------:R-:W-:-:S06]  /*03d0*/  DADD R6, R8, -R12 ;  /* 0x0000000008067229 */ /* 0x000fcc000000080c */
[----:B------:R-:W-:Y:S01]  /*03e0*/  DFMA R16, R14, UR10, R18 ;  /* 0x0000000a0e107c2b */ /* 0x000fe20008000012 */
[----:B------:R-:W-:Y:S01]  /*03f0*/  UMOV UR10, 0x9f02676f ;  /* 0x9f02676f000a7882 */ /* 0x000fe20000000000 */
[----:B------:R-:W-:Y:S01]  /*0400*/  UMOV UR11, 0x3ef3b266 ;  /* 0x3ef3b266000b7882 */ /* 0x000fe20000000000 */
[----:B------:R-:W-:Y:S02]  /*0410*/  DADD R18, R6, R6 ;  /* 0x0000000006127229 */ /* 0x000fe40000000006 */
[----:B------:R-:W-:Y:S01]  /*0420*/  DADD R6, R20, -UR12 ;  /* 0x8000000c14067e29 */ /* 0x000fe20008000000 */
[----:B------:R-:W-:Y:S01]  /*0430*/  UMOV UR12, 0xfefa39ef ;  /* 0xfefa39ef000c7882 */ /* 0x000fe20000000000 */
[----:B------:R-:W-:Y:S01]  /*0440*/  UMOV UR13, 0x3fe62e42 ;  /* 0x3fe62e42000d7882 */ /* 0x000fe20000000000 */
[----:B------:R-:W-:Y:S01]  /*0450*/  DFMA R16, R14, R16, UR10 ;  /* 0x0000000a0e107e2b */ /* 0x000fe20008000010 */
[----:B------:R-:W-:Y:S01]  /*0460*/  UMOV UR10, 0xa9ab0956 ;  /* 0xa9ab0956000a7882 */ /* 0x000fe20000000000 */
[----:B------:R-:W-:Y:S01]  /*0470*/  UMOV UR11, 0x3f1745cb ;  /* 0x3f1745cb000b7882 */ /* 0x000fe20000000000 */
[----:B------:R-:W-:-:S02]  /*0480*/  DFMA R18, R8, -R12, R18 ;  /* 0x8000000c0812722b */ /* 0x000fc40000000012 */
[----:B------:R-:W-:-:S03]  /*0490*/  DFMA R8, R6, UR12, R12 ;  /* 0x0000000c06087c2b */ /* 0x000fc6000800000c */
[----:B------:R-:W-:Y:S01]  /*04a0*/  DFMA R16, R14, R16, UR10 ;  /* 0x0000000a0e107e2b */ /* 0x000fe20008000010 */
[----:B------:R-:W-:Y:S01]  /*04b0*/  UMOV UR10, 0x2d1b5154 ;  /* 0x2d1b5154000a7882 */ /* 0x000fe20000000000 */
[----:B------:R-:W-:Y:S01]  /*04c0*/  UMOV UR11, 0x3f3c71c7 ;  /* 0x3f3c71c7000b7882 */ /* 0x000fe20000000000 */
[----:B------:R-:W-:-:S05]  /*04d0*/  DMUL R18, R10, R18 ;  /* 0x000000120a127228 */ /* 0x000fca0000000000 */
[----:B------:R-:W-:Y:S01]  /*04e0*/  DFMA R16, R14, R16, UR10 ;  /* 0x0000000a0e107e2b */ /* 0x000fe20008000010 */
[----:B------:R-:W-:Y:S01]  /*04f0*/  UMOV UR10, 0x923be72d ;  /* 0x923be72d000a7882 */ /* 0x000fe20000000000 */
[----:B------:R-:W-:-:S06]  /*0500*/  UMOV UR11, 0x3f624924 ;  /* 0x3f624924000b7882 */ /* 0x000fcc0000000000 */
        /* <DEDUP_REMOVED lines=8> */
[----:B------:R-:W-:Y:S02]  /*0590*/  UMOV UR11, 0x3fe62e42 ;  /* 0x3fe62e42000b7882 */ /* 0x000fe40000000000 */
[----:B------:R-:W-:Y:S01]  /*05a0*/  DFMA R20, R6, -UR10, R8 ;  /* 0x8000000a06147c2b */ /* 0x000fe20008000008 */
[----:B------:R-:W-:Y:S01]  /*05b0*/  UMOV UR10, 0x3b39803f ;  /* 0x3b39803f000a7882 */ /* 0x000fe20000000000 */
[----:B------:R-:W-:Y:S02]  /*05c0*/  UMOV UR11, 0x3c7abc9e ;  /* 0x3c7abc9e000b7882 */ /* 0x000fe40000000000 */
[----:B------:R-:W-:-:S04]  /*05d0*/  DMUL R16, R14, R16 ;  /* 0x000000100e107228 */ /* 0x000fc80000000000 */
[----:B------:R-:W-:-:S04]  /*05e0*/  DADD R20, -R12, R20 ;  /* 0x000000000c147229 */ /* 0x000fc80000000114 */
[----:B------:R-:W-:-:S08]  /*05f0*/  DFMA R16, R12, R16, R18 ;  /* 0x000000100c10722b */ /* 0x000fd00000000012 */
[----:B------:R-:W-:-:S08]  /*0600*/  DADD R16, R16, -R20 ;  /* 0x0000000010107229 */ /* 0x000fd00000000814 */
[----:B------:R-:W-:-:S08]  /*0610*/  DFMA R16, R6, UR10, R16 ;  /* 0x0000000a06107c2b */ /* 0x000fd00008000010 */
[----:B------:R-:W-:Y:S01]  /*0620*/  DADD R8, R8, R16 ;  /* 0x0000000008087229 */ /* 0x000fe20000000010 */
[----:B------:R-:W-:Y:S10]  /*0630*/  BRA `(.L_x_2) ;  /* 0x0000000000187947 */ /* 0x000ff40003800000 */
.L_x_1:
[----:B------:R-:W-:Y:S01]  /*0640*/  IMAD.MOV.U32 R6, RZ, RZ, 0x0 ;  /* 0x00000000ff067424 */ /* 0x000fe200078e00ff */
[----:B------:R-:W-:Y:S01]  /*0650*/  LOP3.LUT P0, RZ, R11, 0x7fffffff, RZ, 0xc0, !PT ;  /* 0x7fffffff0bff7812 */ /* 0x000fe2000780c0ff */
[----:B------:R-:W-:-:S06]  /*0660*/  IMAD.MOV.U32 R7, RZ, RZ, 0x7ff00000 ;  /* 0x7ff00000ff077424 */ /* 0x000fcc00078e00ff */
[----:B------:R-:W-:-:S10]  /*0670*/  DFMA R6, R10, R6, +INF ;  /* 0x7ff000000a06742b */ /* 0x000fd40000000006 */
[----:B------:R-:W-:Y:S02]  /*0680*/  FSEL R8, R6, RZ, P0 ;  /* 0x000000ff06087208 */ /* 0x000fe40000000000 */
[----:B------:R-:W-:-:S07]  /*0690*/  FSEL R9, R7, -QNAN , P0 ;  /* 0xfff0000007097808 */ /* 0x000fce0000000000 */
.L_x_2:
[----:B--2---:R-:W-:Y:S05]  /*06a0*/  BSYNC.RECONVERGENT B0 ;  /* 0x0000000000007941 */ /* 0x004fea0003800200 */
.L_x_0:
[----:B------:R-:W-:-:S04]  /*06b0*/  IADD3 R6, P0, PT, R4, UR14, RZ ;  /* 0x0000000e04067c10 */ /* 0x000fc8000ff1e0ff */
[----:B------:R-:W-:-:S05]  /*06c0*/  IADD3.X R7, PT, PT, R5, UR15, RZ, P0, !PT ;  /* 0x0000000f05077c10 */ /* 0x000fca00087fe4ff */
[----:B------:R0:W-:Y:S04]  /*06d0*/  STG.E.64 desc[UR6][R6.64], R8 ;  /* 0x0000000806007986 */ /* 0x0001e8000c101b06 */
[----:B------:R-:W2:Y:S01]  /*06e0*/  LDG.E.64 R4, desc[UR6][R2.64] ;  /* 0x0000000602047981 */ /* 0x000ea2000c1e1b00 */
[----:B------:R-:W-:-:S04]  /*06f0*/  VIADD R11, R0, UR4 ;  /* 0x00000004000b7c36 */ /* 0x000fc80008000000 */
[--C-:B------:R-:W-:Y:S01]  /*0700*/  IMAD.MOV.U32 R0, RZ, RZ, R11.reuse ;  /* 0x000000ffff007224 */ /* 0x100fe200078e000b */
[----:B------:R-:W-:Y:S02]  /*0710*/  SHF.R.S32.HI R10, RZ, 0x1f, R11 ;  /* 0x0000001fff0a7819 */ /* 0x000fe4000001140b */
[----:B--2---:R-:W-:-:S04]  /*0720*/  ISETP.GT.U32.AND P0, PT, R4, R11, PT ;  /* 0x0000000b0400720c */ /* 0x004fc80003f04070 */
[----:B------:R-:W-:-:S13]  /*0730*/  ISETP.GT.U32.AND.EX P0, PT, R5, R10, PT, P0 ;  /* 0x0000000a0500720c */ /* 0x000fda0003f04100 */
[----:B0-----:R-:W-:Y:S05]  /*0740*/  @P0 BRA `(.L_x_3) ;  /* 0xfffffff800740947 */ /* 0x001fea000383ffff */
[----:B------:R-:W-:Y:S05]  /*0750*/  EXIT ;  /* 0x000000000000794d */ /* 0x000fea0003800000 */
.L_x_4:
[----:B------:R-:W-:-:S00]  /*0760*/  BRA `(.L_x_4) ;  /* 0xfffffffc00fc7947 */ /* 0x000fc0000383ffff */
[----:B------:R-:W-:-:S00]  /*0770*/  NOP ;  /* 0x0000000000007918 */ /* 0x000fc00000000000 */
        /* <DEDUP_REMOVED lines=8> */
.L_x_7:


//--------------------- .text.log_float           --------------------------
	.section	.text.log_float,"ax",@progbits
	.align	128
        .global         log_float
        .type           log_float,@function
        .size           log_float,(.L_x_8 - log_float)
        .other          log_float,@"STO_CUDA_ENTRY STV_DEFAULT"
log_float:
.text.log_float:
        /* <DEDUP_REMOVED lines=13> */
[----:B------:R-:W-:Y:S01]  /*00d0*/  IMAD.MOV.U32 R8, RZ, RZ, R7 ;  /* 0x000000ffff087224 */ /* 0x000fe200078e0007 */
[----:B------:R-:W-:Y:S01]  /*00e0*/  MOV R9, R0 ;  /* 0x0000000000097202 */ /* 0x000fe20000000f00 */
[----:B------:R-:W1:Y:S01]  /*00f0*/  LDCU.64 UR8, c[0x0][0x388] ;  /* 0x00007100ff0877ac */ /* 0x000e620008000a00 */
[----:B------:R-:W2:Y:S01]  /*0100*/  LDCU.64 UR10, c[0x0][0x390] ;  /* 0x00007200ff0a77ac */ /* 0x000ea20008000a00 */
[----:B0-----:R-:W-:-:S12]  /*0110*/  UIMAD UR4, UR4, UR5, URZ ;  /* 0x00000005040472a4 */ /* 0x001fd8000f8e02ff */
.L_x_5:
[C---:B------:R-:W-:Y:S01]  /*0120*/  IMAD.SHL.U32 R4, R9.reuse, 0x4, RZ ;  /* 0x0000000409047824 */ /* 0x040fe200078e00ff */
[----:B------:R-:W-:-:S04]  /*0130*/  SHF.L.U64.HI R5, R9, 0x2, R8 ;  /* 0x0000000209057819 */ /* 0x000fc80000010208 */
[----:B-1----:R-:W-:-:S04]  /*0140*/  IADD3 R6, P0, PT, R4, UR8, RZ ;  /* 0x0000000804067c10 */ /* 0x002fc8000ff1e0ff */
[----:B------:R-:W-:-:S05]  /*0150*/  IADD3.X R7, PT, PT, R5, UR9, RZ, P0, !PT ;  /* 0x0000000905077c10 */ /* 0x000fca00087fe4ff */
[----:B------:R0:W3:Y:S01]  /*0160*/  LDG.E R8, desc[UR6][R6.64] ;  /* 0x0000000606087981 */ /* 0x0000e2000c1e1900 */
[----:B------:R-:W-:Y:S02]  /*0170*/  HFMA2 R11, -RZ, RZ, 1.5048828125, 33.21875 ;  /* 0x3e055027ff0b7431 */ /* 0x000fe400000001ff */
[----:B0-----:R-:W-:Y:S01]  /*0180*/  IMAD.MOV.U32 R7, RZ, RZ, 0x7f800000 ;  /* 0x7f800000ff077424 */ /* 0x001fe200078e00ff */
[----:B---3--:R-:W-:-:S04]  /*0190*/  FSETP.GEU.AND P0, PT, R8, 1.175494350822287508e-38, PT ;  /* 0x008000000800780b */ /* 0x008fc80003f0e000 */
[----:B------:R-:W-:-:S09]  /*01a0*/  FSEL R6, RZ, -23, P0 ;  /* 0xc1b80000ff067808 */ /* 0x000fd20000000000 */
[----:B------:R-:W-:-:S05]  /*01b0*/  @!P0 FMUL R8, R8, 8388608 ;  /* 0x4b00000008088820 */ /* 0x000fca0000400000 */
[C---:B------:R-:W-:Y:S02]  /*01c0*/  IADD3 R9, PT, PT, R8.reuse, -0x3f2aaaab, RZ ;  /* 0xc0d5555508097810 */ /* 0x040fe40007ffe0ff */
[----:B------:R-:W-:Y:S02]  /*01d0*/  ISETP.GT.U32.AND P1, PT, R8, 0x7f7fffff, PT ;  /* 0x7f7fffff0800780c */ /* 0x000fe40003f24070 */
[----:B------:R-:W-:-:S05]  /*01e0*/  LOP3.LUT R9, R9, 0xff800000, RZ, 0xc0, !PT ;  /* 0xff80000009097812 */ /* 0x000fca00078ec0ff */
[----:B------:R-:W-:Y:S01]  /*01f0*/  IMAD.IADD R10, R8, 0x1, -R9 ;  /* 0x00000001080a7824 */ /* 0x000fe200078e0a09 */
[----:B------:R-:W-:-:S03]  /*0200*/  I2FP.F32.S32 R9, R9 ;  /* 0x0000000900097245 */ /* 0x000fc60000201400 */
[----:B------:R-:W-:Y:S02]  /*0210*/  FADD R10, R10, -1 ;  /* 0xbf8000000a0a7421 */ /* 0x000fe40000000000 */
[----:B------:R-:W-:Y:S02]  /*0220*/  FFMA R6, R9, 1.1920928955078125e-07, R6 ;  /* 0x3400000009067823 */ /* 0x000fe40000000006 */
[----:B------:R-:W-:-:S04]  /*0230*/  FFMA R11, R10, -R11, 0.14084610342979431152 ;  /* 0x3e1039f60a0b7423 */ /* 0x000fc8000000080b */
[----:B------:R-:W-:-:S04]  /*0240*/  FFMA R11, R10, R11, -0.12148627638816833496 ;  /* 0xbdf8cdcc0a0b7423 */ /* 0x000fc8000000000b */
[----:B------:R-:W-:-:S04]  /*0250*/  FFMA R11, R10, R11, 0.13980610668659210205 ;  /* 0x3e0f29550a0b7423 */ /* 0x000fc8000000000b */
[----:B------:R-:W-:-:S04]  /*0260*/  FFMA R11, R10, R11, -0.16684235632419586182 ;  /* 0xbe2ad8b90a0b7423 */ /* 0x000fc8000000000b */
[----:B------:R-:W-:-:S04]  /*0270*/  FFMA R11, R10, R11, 0.20012299716472625732 ;  /* 0x3e4ced0b0a0b7423 */ /* 0x000fc8000000000b */
[----:B------:R-:W-:-:S04]  /*0280*/  FFMA R11, R10, R11, -0.24999669194221496582 ;  /* 0xbe7fff220a0b7423 */ /* 0x000fc8000000000b */
[----:B------:R-:W-:-:S04]  /*0290*/  FFMA R11, R10, R11, 0.33333182334899902344 ;  /* 0x3eaaaa780a0b7423 */ /* 0x000fc8000000000b */
[----:B------:R-:W-:-:S04]  /*02a0*/  FFMA R11, R10, R11, -0.5 ;  /* 0xbf0000000a0b7423 */ /* 0x000fc8000000000b */
[----:B------:R-:W-:-:S04]  /*02b0*/  FMUL R11, R10, R11 ;  /* 0x0000000b0a0b7220 */ /* 0x000fc80000400000 */
[----:B------:R-:W-:-:S04]  /*02c0*/  FFMA R11, R10, R11, R10 ;  /* 0x0000000b0a0b7223 */ /* 0x000fc8000000000a */
[----:B------:R-:W-:Y:S01]  /*02d0*/  FFMA R11, R6, 0.69314718246459960938, R11 ;  /* 0x3f317218060b7823 */ /* 0x000fe2000000000b */
[----:B------:R-:W-:Y:S01]  /*02e0*/  @P1 FFMA R11, R8, R7, +INF ;  /* 0x7f800000080b1423 */ /* 0x000fe20000000007 */
[----:B--2---:R-:W-:Y:S02]  /*02f0*/  IADD3 R6, P0, PT, R4, UR10, RZ ;  /* 0x0000000a04067c10 */ /* 0x004fe4000ff1e0ff */
[----:B------:R-:W-:Y:S02]  /*0300*/  FSETP.NEU.AND P1, PT, R8, RZ, PT ;  /* 0x000000ff0800720b */ /* 0x000fe40003f2d000 */
[----:B------:R-:W-:Y:S02]  /*0310*/  IADD3.X R7, PT, PT, R5, UR11, RZ, P0, !PT ;  /* 0x0000000b05077c10 */ /* 0x000fe400087fe4ff */
[----:B------:R-:W-:-:S05]  /*0320*/  FSEL R11, R11, -INF , P1 ;  /* 0xff8000000b0b7808 */ /* 0x000fca0000800000 */
[----:B------:R0:W-:Y:S04]  /*0330*/  STG.E desc[UR6][R6.64], R11 ;  /* 0x0000000b06007986 */ /* 0x0001e8000c101906 */
[----:B------:R-:W2:Y:S01]  /*0340*/  LDG.E.64 R4, desc[UR6][R2.64] ;  /* 0x0000000602047981 */ /* 0x000ea2000c1e1b00 */
[----:B------:R-:W-:-:S04]  /*0350*/  IADD3 R9, PT, PT, R0, UR4, RZ ;  /* 0x0000000400097c10 */ /* 0x000fc8000fffe0ff */
[--C-:B------:R-:W-:Y:S01]  /*0360*/  SHF.R.S32.HI R8, RZ, 0x1f, R9.reuse ;  /* 0x0000001fff087819 */ /* 0x100fe20000011409 */
[----:B------:R-:W-:Y:S01]  /*0370*/  IMAD.MOV.U32 R0, RZ, RZ, R9 ;  /* 0x000000ffff007224 */ /* 0x000fe200078e0009 */
[----:B--2---:R-:W-:-:S04]  /*0380*/  ISETP.GT.U32.AND P0, PT, R4, R9, PT ;  /* 0x000000090400720c */ /* 0x004fc80003f04070 */
[----:B------:R-:W-:-:S13]  /*0390*/  ISETP.GT.U32.AND.EX P0, PT, R5, R8, PT, P0 ;  /* 0x000000080500720c */ /* 0x000fda0003f04100 */
[----:B0-----:R-:W-:Y:S05]  /*03a0*/  @P0 BRA `(.L_x_5) ;  /* 0xfffffffc005c0947 */ /* 0x001fea000383ffff */
[----:B------:R-:W-:Y:S05]  /*03b0*/  EXIT ;  /* 0x000000000000794d */ /* 0x000fea0003800000 */
.L_x_6:
        /* <DEDUP_REMOVED lines=12> */
.L_x_8:


//--------------------- .nv.shared.reserved.0     --------------------------
	.section	.nv.shared.reserved.0,"aw",@nobits
	.weak		__nv_reservedSMEM_offset_0_alias
	.size		__nv_reservedSMEM_offset_0_alias, 0, 64
	.other		__nv_reservedSMEM_offset_0_alias,@"STO_CUDA_RESERVED_SHARED STV_DEFAULT"
__nv_reservedSMEM_offset_0_alias:
	.zero		0
	.zero		64


//--------------------- .nv.constant0.log_double  --------------------------
	.section	.nv.constant0.log_double,"a",@progbits
	.sectionflags	@""
	.align	4
.nv.constant0.log_double:
	.zero		920


//--------------------- .nv.constant0.log_float   --------------------------
	.section	.nv.constant0.log_float,"a",@progbits
	.sectionflags	@""
	.align	4
.nv.constant0.log_float:
	.zero		920


//--------------------- SYMBOLS --------------------------

	.type		.nv.reservedSmem.offset0,@object
	.size		.nv.reservedSmem.offset0,0x4
